//
// Generated by NVIDIA NVVM Compiler
//
// Compiler Build ID: CL-36424714
// Cuda compilation tools, release 13.0, V13.0.88
// Based on NVVM 20.0.0
//

.version 9.0
.target sm_100
.address_size 64

	// .globl	_Z15matrix_multiplyIfEvPT_S1_S1_iii

.visible .entry _Z15matrix_multiplyIfEvPT_S1_S1_iii(
	.param .u64 .ptr .align 1 _Z15matrix_multiplyIfEvPT_S1_S1_iii_param_0,
	.param .u64 .ptr .align 1 _Z15matrix_multiplyIfEvPT_S1_S1_iii_param_1,
	.param .u64 .ptr .align 1 _Z15matrix_multiplyIfEvPT_S1_S1_iii_param_2,
	.param .u32 _Z15matrix_multiplyIfEvPT_S1_S1_iii_param_3,
	.param .u32 _Z15matrix_multiplyIfEvPT_S1_S1_iii_param_4,
	.param .u32 _Z15matrix_multiplyIfEvPT_S1_S1_iii_param_5
)
{
	.reg .pred 	%p<13>;
	.reg .b32 	%r<41>;
	.reg .b32 	%f<68>;
	.reg .b64 	%rd<53>;

	ld.param.u64 	%rd7, [_Z15matrix_multiplyIfEvPT_S1_S1_iii_param_0];
	ld.param.u64 	%rd8, [_Z15matrix_multiplyIfEvPT_S1_S1_iii_param_1];
	ld.param.u64 	%rd6, [_Z15matrix_multiplyIfEvPT_S1_S1_iii_param_2];
	ld.param.u32 	%r18, [_Z15matrix_multiplyIfEvPT_S1_S1_iii_param_3];
	ld.param.u32 	%r20, [_Z15matrix_multiplyIfEvPT_S1_S1_iii_param_4];
	ld.param.u32 	%r19, [_Z15matrix_multiplyIfEvPT_S1_S1_iii_param_5];
	cvta.to.global.u64 	%rd1, %rd8;
	cvta.to.global.u64 	%rd2, %rd7;
	mov.u32 	%r21, %ctaid.y;
	mov.u32 	%r22, %ntid.y;
	mov.u32 	%r23, %tid.y;
	mad.lo.s32 	%r1, %r21, %r22, %r23;
	mov.u32 	%r24, %ctaid.x;
	mov.u32 	%r25, %ntid.x;
	mov.u32 	%r26, %tid.x;
	mad.lo.s32 	%r2, %r24, %r25, %r26;
	setp.ge.s32 	%p1, %r1, %r20;
	setp.ge.s32 	%p2, %r2, %r19;
	or.pred  	%p3, %p1, %p2;
	@%p3 bra 	$L__BB0_14;
	setp.lt.s32 	%p4, %r18, 1;
	mov.f32 	%f67, 0f00000000;
	@%p4 bra 	$L__BB0_13;
	mul.lo.s32 	%r3, %r18, %r1;
	and.b32  	%r4, %r18, 7;
	setp.lt.u32 	%p5, %r18, 8;
	mov.f32 	%f67, 0f00000000;
	mov.b32 	%r39, 0;
	@%p5 bra 	$L__BB0_5;
	and.b32  	%r39, %r18, 2147483640;
	neg.s32 	%r37, %r39;
	shl.b32 	%r7, %r19, 3;
	mul.wide.u32 	%rd9, %r3, 4;
	add.s64 	%rd10, %rd9, %rd2;
	add.s64 	%rd52, %rd10, 16;
	mov.f32 	%f67, 0f00000000;
	mul.wide.s32 	%rd13, %r19, 4;
	mov.u32 	%r36, %r2;
$L__BB0_4:
	.pragma "nounroll";
	ld.global.f32 	%f17, [%rd52+-16];
	mul.wide.s32 	%rd11, %r36, 4;
	add.s64 	%rd12, %rd1, %rd11;
	ld.global.f32 	%f18, [%rd12];
	fma.rn.f32 	%f19, %f17, %f18, %f67;
	ld.global.f32 	%f20, [%rd52+-12];
	add.s64 	%rd14, %rd12, %rd13;
	ld.global.f32 	%f21, [%rd14];
	fma.rn.f32 	%f22, %f20, %f21, %f19;
	ld.global.f32 	%f23, [%rd52+-8];
	add.s64 	%rd15, %rd14, %rd13;
	ld.global.f32 	%f24, [%rd15];
	fma.rn.f32 	%f25, %f23, %f24, %f22;
	ld.global.f32 	%f26, [%rd52+-4];
	add.s64 	%rd16, %rd15, %rd13;
	ld.global.f32 	%f27, [%rd16];
	fma.rn.f32 	%f28, %f26, %f27, %f25;
	ld.global.f32 	%f29, [%rd52];
	add.s64 	%rd17, %rd16, %rd13;
	ld.global.f32 	%f30, [%rd17];
	fma.rn.f32 	%f31, %f29, %f30, %f28;
	ld.global.f32 	%f32, [%rd52+4];
	add.s64 	%rd18, %rd17, %rd13;
	ld.global.f32 	%f33, [%rd18];
	fma.rn.f32 	%f34, %f32, %f33, %f31;
	ld.global.f32 	%f35, [%rd52+8];
	add.s64 	%rd19, %rd18, %rd13;
	ld.global.f32 	%f36, [%rd19];
	fma.rn.f32 	%f37, %f35, %f36, %f34;
	ld.global.f32 	%f38, [%rd52+12];
	add.s64 	%rd20, %rd19, %rd13;
	ld.global.f32 	%f39, [%rd20];
	fma.rn.f32 	%f67, %f38, %f39, %f37;
	add.s32 	%r37, %r37, 8;
	add.s32 	%r36, %r36, %r7;
	add.s64 	%rd52, %rd52, 32;
	setp.ne.s32 	%p6, %r37, 0;
	@%p6 bra 	$L__BB0_4;
$L__BB0_5:
	setp.eq.s32 	%p7, %r4, 0;
	@%p7 bra 	$L__BB0_13;
	and.b32  	%r13, %r18, 3;
	setp.lt.u32 	%p8, %r4, 4;
	@%p8 bra 	$L__BB0_8;
	add.s32 	%r28, %r39, %r3;
	mul.wide.u32 	%rd21, %r28, 4;
	add.s64 	%rd22, %rd2, %rd21;
	ld.global.f32 	%f41, [%rd22];
	mad.lo.s32 	%r29, %r39, %r19, %r2;
	mul.wide.s32 	%rd23, %r29, 4;
	add.s64 	%rd24, %rd1, %rd23;
	ld.global.f32 	%f42, [%rd24];
	fma.rn.f32 	%f43, %f41, %f42, %f67;
	cvt.u64.u32 	%rd25, %r3;
	cvt.u64.u32 	%rd26, %r39;
	add.s64 	%rd27, %rd26, %rd25;
	shl.b64 	%rd28, %rd27, 2;
	add.s64 	%rd29, %rd2, %rd28;
	ld.global.f32 	%f44, [%rd29+4];
	mul.wide.s32 	%rd30, %r19, 4;
	add.s64 	%rd31, %rd24, %rd30;
	ld.global.f32 	%f45, [%rd31];
	fma.rn.f32 	%f46, %f44, %f45, %f43;
	ld.global.f32 	%f47, [%rd29+8];
	add.s64 	%rd32, %rd31, %rd30;
	ld.global.f32 	%f48, [%rd32];
	fma.rn.f32 	%f49, %f47, %f48, %f46;
	ld.global.f32 	%f50, [%rd29+12];
	add.s64 	%rd33, %rd32, %rd30;
	ld.global.f32 	%f51, [%rd33];
	fma.rn.f32 	%f67, %f50, %f51, %f49;
	add.s32 	%r39, %r39, 4;
$L__BB0_8:
	setp.eq.s32 	%p9, %r13, 0;
	@%p9 bra 	$L__BB0_13;
	setp.eq.s32 	%p10, %r13, 1;
	@%p10 bra 	$L__BB0_11;
	add.s32 	%r30, %r39, %r3;
	mul.wide.u32 	%rd34, %r30, 4;
	add.s64 	%rd35, %rd2, %rd34;
	ld.global.f32 	%f53, [%rd35];
	mad.lo.s32 	%r31, %r39, %r19, %r2;
	mul.wide.s32 	%rd36, %r31, 4;
	add.s64 	%rd37, %rd1, %rd36;
	ld.global.f32 	%f54, [%rd37];
	fma.rn.f32 	%f55, %f53, %f54, %f67;
	cvt.u64.u32 	%rd38, %r3;
	cvt.u64.u32 	%rd39, %r39;
	add.s64 	%rd40, %rd39, %rd38;
	shl.b64 	%rd41, %rd40, 2;
	add.s64 	%rd42, %rd2, %rd41;
	ld.global.f32 	%f56, [%rd42+4];
	mul.wide.s32 	%rd43, %r19, 4;
	add.s64 	%rd44, %rd37, %rd43;
	ld.global.f32 	%f57, [%rd44];
	fma.rn.f32 	%f67, %f56, %f57, %f55;
	add.s32 	%r39, %r39, 2;
$L__BB0_11:
	and.b32  	%r32, %r18, 1;
	setp.eq.b32 	%p11, %r32, 1;
	not.pred 	%p12, %p11;
	@%p12 bra 	$L__BB0_13;
	add.s32 	%r33, %r39, %r3;
	mul.wide.u32 	%rd45, %r33, 4;
	add.s64 	%rd46, %rd2, %rd45;
	ld.global.f32 	%f58, [%rd46];
	mad.lo.s32 	%r34, %r39, %r19, %r2;
	mul.wide.s32 	%rd47, %r34, 4;
	add.s64 	%rd48, %rd1, %rd47;
	ld.global.f32 	%f59, [%rd48];
	fma.rn.f32 	%f67, %f58, %f59, %f67;
$L__BB0_13:
	mad.lo.s32 	%r35, %r19, %r1, %r2;
	cvta.to.global.u64 	%rd49, %rd6;
	mul.wide.s32 	%rd50, %r35, 4;
	add.s64 	%rd51, %rd49, %rd50;
	st.global.f32 	[%rd51], %f67;
$L__BB0_14:
	ret;

}


// ===== COMPILED SASS (sm_100) =====

	.target	sm_100

	.elftype	@"ET_EXEC"


//--------------------- .note.nv.tkinfo           --------------------------
	.section	.note.nv.tkinfo,"",@"SHT_NOTE"
	.sectionflags	@"SHF_NOTE_NV_TKINFO"
	.tkinfo
        /*0018*/ 	.word	0x00000002
        /*0030*/ 	.string	""
        /*0030*/ 	.string	"ptxas"
        /*0030*/ 	.string	"Cuda compilation tools, release 13.0, V13.0.88"
        /*0030*/ 	.string	"Build cuda_13.0.r13.0/compiler.36424714_0"
        /*0030*/ 	.string	"-arch sm_100 -m 64 "



//--------------------- .note.nv.cuinfo           --------------------------
	.section	.note.nv.cuinfo,"",@"SHT_NOTE"
	.sectionflags	@"SHF_NOTE_NV_CUINFO"
        /*0018*/ 	.short	0x0002
        /*001a*/ 	.short	0x0064
        /*001c*/ 	.short	0x0082
	.zero		2


//--------------------- .nv.info                  --------------------------
	.section	.nv.info,"",@"SHT_CUDA_INFO"
	.align	4


	//----- nvinfo : EIATTR_REGCOUNT
	.align		4
        /*0000*/ 	.byte	0x04, 0x2f
        /*0002*/ 	.short	(.L_1 - .L_0)
	.align		4
.L_0:
        /*0004*/ 	.word	index@(_Z15matrix_multiplyIfEvPT_S1_S1_iii)
        /*0008*/ 	.word	0x00000020


	//----- nvinfo : EIATTR_FRAME_SIZE
	.align		4
.L_1:
        /*000c*/ 	.byte	0x04, 0x11
        /*000e*/ 	.short	(.L_3 - .L_2)
	.align		4
.L_2:
        /*0010*/ 	.word	index@(_Z15matrix_multiplyIfEvPT_S1_S1_iii)
        /*0014*/ 	.word	0x00000000


	//----- nvinfo : EIATTR_MIN_STACK_SIZE
	.align		4
.L_3:
        /*0018*/ 	.byte	0x04, 0x12
        /*001a*/ 	.short	(.L_5 - .L_4)
	.align		4
.L_4:
        /*001c*/ 	.word	index@(_Z15matrix_multiplyIfEvPT_S1_S1_iii)
        /*0020*/ 	.word	0x00000000
.L_5:


//--------------------- .nv.compat                --------------------------
	.section	.nv.compat,"",@"SHT_CUDA_COMPAT_INFO"
	.align	4
        /*0000*/ 	.byte	0x02, 0x09, 0x00, 0x00, 0x02, 0x02, 0x01, 0x00, 0x02, 0x05, 0x05, 0x00, 0x03, 0x07, 0x01, 0x01
        /*0010*/ 	.byte	0x02, 0x03, 0x00, 0x00, 0x02, 0x06, 0x01, 0x00, 0x04, 0x0b, 0x08, 0x00, 0x09, 0x00, 0x00, 0x00
        /*0020*/ 	.byte	0x00, 0x00, 0x00, 0x00


//--------------------- .nv.info._Z15matrix_multiplyIfEvPT_S1_S1_iii --------------------------
	.section	.nv.info._Z15matrix_multiplyIfEvPT_S1_S1_iii,"",@"SHT_CUDA_INFO"
	.sectionflags	@""
	.align	4


	//----- nvinfo : EIATTR_CUDA_API_VERSION
	.align		4
        /*0000*/ 	.byte	0x04, 0x37
        /*0002*/ 	.short	(.L_7 - .L_6)
.L_6:
        /*0004*/ 	.word	0x00000082


	//----- nvinfo : EIATTR_KPARAM_INFO
	.align		4
.L_7:
        /*0008*/ 	.byte	0x04, 0x17
        /*000a*/ 	.short	(.L_9 - .L_8)
.L_8:
        /*000c*/ 	.word	0x00000000
        /*0010*/ 	.short	0x0005
        /*0012*/ 	.short	0x0020
        /*0014*/ 	.byte	0x00, 0xf0, 0x11, 0x00


	//----- nvinfo : EIATTR_KPARAM_INFO
	.align		4
.L_9:
        /*0018*/ 	.byte	0x04, 0x17
        /*001a*/ 	.short	(.L_11 - .L_10)
.L_10:
        /*001c*/ 	.word	0x00000000
        /*0020*/ 	.short	0x0004
        /*0022*/ 	.short	0x001c
        /*0024*/ 	.byte	0x00, 0xf0, 0x11, 0x00


	//----- nvinfo : EIATTR_KPARAM_INFO
	.align		4
.L_11:
        /*0028*/ 	.byte	0x04, 0x17
        /*002a*/ 	.short	(.L_13 - .L_12)
.L_12:
        /*002c*/ 	.word	0x00000000
        /*0030*/ 	.short	0x0003
        /*0032*/ 	.short	0x0018
        /*0034*/ 	.byte	0x00, 0xf0, 0x11, 0x00


	//----- nvinfo : EIATTR_KPARAM_INFO
	.align		4
.L_13:
        /*0038*/ 	.byte	0x04, 0x17
        /*003a*/ 	.short	(.L_15 - .L_14)
.L_14:
        /*003c*/ 	.word	0x00000000
        /*0040*/ 	.short	0x0002
        /*0042*/ 	.short	0x0010
        /*0044*/ 	.byte	0x00, 0xf5, 0x21, 0x00


	//----- nvinfo : EIATTR_KPARAM_INFO
	.align		4
.L_15:
        /*0048*/ 	.byte	0x04, 0x17
        /*004a*/ 	.short	(.L_17 - .L_16)
.L_16:
        /*004c*/ 	.word	0x00000000
        /*0050*/ 	.short	0x0001
        /*0052*/ 	.short	0x0008
        /*0054*/ 	.byte	0x00, 0xf5, 0x21, 0x00


	//----- nvinfo : EIATTR_KPARAM_INFO
	.align		4
.L_17:
        /*0058*/ 	.byte	0x04, 0x17
        /*005a*/ 	.short	(.L_19 - .L_18)
.L_18:
        /*005c*/ 	.word	0x00000000
        /*0060*/ 	.short	0x0000
        /*0062*/ 	.short	0x0000
        /*0064*/ 	.byte	0x00, 0xf5, 0x21, 0x00


	//----- nvinfo : EIATTR_SPARSE_MMA_MASK
	.align		4
.L_19:
        /*0068*/ 	.byte	0x03, 0x50
        /*006a*/ 	.short	0x0000


	//----- nvinfo : EIATTR_MAXREG_COUNT
	.align		4
        /*006c*/ 	.byte	0x03, 0x1b
        /*006e*/ 	.short	0x00ff


	//----- nvinfo : EIATTR_MERCURY_ISA_VERSION
	.align		4
        /*0070*/ 	.byte	0x03, 0x5f
        /*0072*/ 	.short	0x0101


	//----- nvinfo : EIATTR_VRC_CTA_INIT_COUNT
	.align		4
        /*0074*/ 	.byte	0x02, 0x4a
	.zero		1
	.zero		1


	//----- nvinfo : EIATTR_EXIT_INSTR_OFFSETS
	.align		4
        /*0078*/ 	.byte	0x04, 0x1c
        /*007a*/ 	.short	(.L_21 - .L_20)


	//   ....[0]....
.L_20:
        /*007c*/ 	.word	0x000000d0


	//   ....[1]....
        /*0080*/ 	.word	0x000008f0


	//----- nvinfo : EIATTR_CBANK_PARAM_SIZE
	.align		4
.L_21:
        /*0084*/ 	.byte	0x03, 0x19
        /*0086*/ 	.short	0x0024


	//----- nvinfo : EIATTR_PARAM_CBANK
	.align		4
        /*0088*/ 	.byte	0x04, 0x0a
        /*008a*/ 	.short	(.L_23 - .L_22)
	.align		4
.L_22:
        /*008c*/ 	.word	index@(.nv.constant0._Z15matrix_multiplyIfEvPT_S1_S1_iii)
        /*0090*/ 	.short	0x0380
        /*0092*/ 	.short	0x0024


	//----- nvinfo : EIATTR_SW_WAR
	.align		4
.L_23:
        /*0094*/ 	.byte	0x04, 0x36
        /*0096*/ 	.short	(.L_25 - .L_24)
.L_24:
        /*0098*/ 	.word	0x00000008
.L_25:


//--------------------- .nv.callgraph             --------------------------
	.section	.nv.callgraph,"",@"SHT_CUDA_CALLGRAPH"
	.align	4
	.sectionentsize	8
	.align		4
        /*0000*/ 	.word	0x00000000
	.align		4
        /*0004*/ 	.word	0xffffffff
	.align		4
        /*0008*/ 	.word	0x00000000
	.align		4
        /*000c*/ 	.word	0xfffffffe
	.align		4
        /*0010*/ 	.word	0x00000000
	.align		4
        /*0014*/ 	.word	0xfffffffd
	.align		4
        /*0018*/ 	.word	0x00000000
	.align		4
        /*001c*/ 	.word	0xfffffffc


//--------------------- .text._Z15matrix_multiplyIfEvPT_S1_S1_iii --------------------------
	.section	.text._Z15matrix_multiplyIfEvPT_S1_S1_iii,"ax",@progbits
	.align	128
        .global         _Z15matrix_multiplyIfEvPT_S1_S1_iii
        .type           _Z15matrix_multiplyIfEvPT_S1_S1_iii,@function
        .size           _Z15matrix_multiplyIfEvPT_S1_S1_iii,(.L_x_5 - _Z15matrix_multiplyIfEvPT_S1_S1_iii)
        .other          _Z15matrix_multiplyIfEvPT_S1_S1_iii,@"STO_CUDA_ENTRY STV_DEFAULT"
_Z15matrix_multiplyIfEvPT_S1_S1_iii:
.text._Z15matrix_multiplyIfEvPT_S1_S1_iii:
[----:B------:R-:W-:Y:S01]  /*0000*/  LDC R1, c[0x0][0x37c] ;  /* 0x0000df00ff017b82 */ /* 0x000fe20000000800 */
[----:B------:R-:W0:Y:S07]  /*0010*/  S2R R5, SR_TID.X ;  /* 0x0000000000057919 */ /* 0x000e2e0000002100 */
[----:B------:R-:W1:Y:S01]  /*0020*/  LDC R16, c[0x0][0x364] ;  /* 0x0000d900ff107b82 */ /* 0x000e620000000800 */
[----:B------:R-:W2:Y:S01]  /*0030*/  LDCU UR6, c[0x0][0x39c] ;  /* 0x00007380ff0677ac */ /* 0x000ea20008000800 */
[----:B------:R-:W1:Y:S06]  /*0040*/  S2R R3, SR_TID.Y ;  /* 0x0000000000037919 */ /* 0x000e6c0000002200 */
[----:B------:R-:W0:Y:S08]  /*0050*/  S2UR UR5, SR_CTAID.X ;  /* 0x00000000000579c3 */ /* 0x000e300000002500 */
[----:B------:R-:W0:Y:S08]  /*0060*/  LDC R0, c[0x0][0x360] ;  /* 0x0000d800ff007b82 */ /* 0x000e300000000800 */
[----:B------:R-:W1:Y:S08]  /*0070*/  S2UR UR4, SR_CTAID.Y ;  /* 0x00000000000479c3 */ /* 0x000e700000002600 */
[----:B------:R-:W3:Y:S01]  /*0080*/  LDC R17, c[0x0][0x3a0] ;  /* 0x0000e800ff117b82 */ /* 0x000ee20000000800 */
[----:B0-----:R-:W-:-:S02]  /*0090*/  IMAD R0, R0, UR5, R5 ;  /* 0x0000000500007c24 */ /* 0x001fc4000f8e0205 */
[----:B-1----:R-:W-:-:S03]  /*00a0*/  IMAD R16, R16, UR4, R3 ;  /* 0x0000000410107c24 */ /* 0x002fc6000f8e0203 */
[----:B---3--:R-:W-:-:S04]  /*00b0*/  ISETP.GE.AND P0, PT, R0, R17, PT ;  /* 0x000000110000720c */ /* 0x008fc80003f06270 */
[----:B--2---:R-:W-:-:S13]  /*00c0*/  ISETP.GE.OR P0, PT, R16, UR6, P0 ;  /* 0x0000000610007c0c */ /* 0x004fda0008706670 */
[----:B------:R-:W-:Y:S05]  /*00d0*/  @P0 EXIT ;  /* 0x000000000000094d */ /* 0x000fea0003800000 */
[----:B------:R-:W0:Y:S01]  /*00e0*/  LDC R19, c[0x0][0x398] ;  /* 0x0000e600ff137b82 */ /* 0x000e220000000800 */
[----:B------:R-:W1:Y:S01]  /*00f0*/  LDCU.64 UR4, c[0x0][0x358] ;  /* 0x00006b00ff0477ac */ /* 0x000e620008000a00 */
[----:B------:R-:W-:Y:S01]  /*0100*/  HFMA2 R24, -RZ, RZ, 0, 0 ;  /* 0x00000000ff187431 */ /* 0x000fe200000001ff */
[----:B0-----:R-:W-:-:S13]  /*0110*/  ISETP.GE.AND P0, PT, R19, 0x1, PT ;  /* 0x000000011300780c */ /* 0x001fda0003f06270 */
[----:B-1----:R-:W-:Y:S05]  /*0120*/  @!P0 BRA `(.L_x_0) ;  /* 0x0000000400e08947 */ /* 0x002fea0003800000 */
[C---:B------:R-:W-:Y:S01]  /*0130*/  ISETP.GE.U32.AND P1, PT, R19.reuse, 0x8, PT ;  /* 0x000000081300780c */ /* 0x040fe20003f26070 */
[----:B------:R-:W-:Y:S01]  /*0140*/  IMAD R20, R16, R19, RZ ;  /* 0x0000001310147224 */ /* 0x000fe200078e02ff */
[----:B------:R-:W-:Y:S02]  /*0150*/  LOP3.LUT R27, R19, 0x7, RZ, 0xc0, !PT ;  /* 0x00000007131b7812 */ /* 0x000fe400078ec0ff */
[----:B------:R-:W-:Y:S02]  /*0160*/  MOV R24, RZ ;  /* 0x000000ff00187202 */ /* 0x000fe40000000f00 */
[----:B------:R-:W-:Y:S02]  /*0170*/  ISETP.NE.AND P0, PT, R27, RZ, PT ;  /* 0x000000ff1b00720c */ /* 0x000fe40003f05270 */
[----:B------:R-:W-:-:S05]  /*0180*/  MOV R21, RZ ;  /* 0x000000ff00157202 */ /* 0x000fca0000000f00 */
[----:B------:R-:W-:Y:S06]  /*0190*/  @!P1 BRA `(.L_x_1) ;  /* 0x0000000000c49947 */ /* 0x000fec0003800000 */
[----:B------:R-:W0:Y:S01]  /*01a0*/  LDC.64 R2, c[0x0][0x380] ;  /* 0x0000e000ff027b82 */ /* 0x000e220000000a00 */
[----:B------:R-:W-:Y:S02]  /*01b0*/  LOP3.LUT R21, R19, 0x7ffffff8, RZ, 0xc0, !PT ;  /* 0x7ffffff813157812 */ /* 0x000fe400078ec0ff */
[----:B------:R-:W-:Y:S02]  /*01c0*/  MOV R24, RZ ;  /* 0x000000ff00187202 */ /* 0x000fe40000000f00 */
[----:B------:R-:W-:Y:S02]  /*01d0*/  MOV R18, R0 ;  /* 0x0000000000127202 */ /* 0x000fe40000000f00 */
[----:B------:R-:W-:Y:S01]  /*01e0*/  IADD3 R22, PT, PT, -R21, RZ, RZ ;  /* 0x000000ff15167210 */ /* 0x000fe20007ffe1ff */
[----:B0-----:R-:W-:-:S03]  /*01f0*/  IMAD.WIDE.U32 R2, R20, 0x4, R2 ;  /* 0x0000000414027825 */ /* 0x001fc600078e0002 */
[----:B------:R-:W-:-:S04]  /*0200*/  IADD3 R4, P1, PT, R2, 0x10, RZ ;  /* 0x0000001002047810 */ /* 0x000fc80007f3e0ff */
[----:B------:R-:W-:-:S09]  /*0210*/  IADD3.X R5, PT, PT, RZ, R3, RZ, P1, !PT ;  /* 0x00000003ff057210 */ /* 0x000fd20000ffe4ff */
.L_x_2:
[----:B------:R-:W0:Y:S01]  /*0220*/  LDC.64 R14, c[0x0][0x388] ;  /* 0x0000e200ff0e7b82 */ /* 0x000e220000000a00 */
[----:B------:R-:W-:Y:S02]  /*0230*/  MOV R2, R4 ;  /* 0x0000000400027202 */ /* 0x000fe40000000f00 */
[----:B------:R-:W-:-:S05]  /*0240*/  MOV R3, R5 ;  /* 0x0000000500037202 */ /* 0x000fca0000000f00 */
[----:B------:R-:W2:Y:S04]  /*0250*/  LDG.E R25, desc[UR4][R2.64+-0x10] ;  /* 0xfffff00402197981 */ /* 0x000ea8000c1e1900 */
[----:B------:R-:W3:Y:S04]  /*0260*/  LDG.E R23, desc[UR4][R2.64+-0xc] ;  /* 0xfffff40402177981 */ /* 0x000ee8000c1e1900 */
[----:B------:R-:W4:Y:S04]  /*0270*/  LDG.E R29, desc[UR4][R2.64+-0x8] ;  /* 0xfffff804021d7981 */ /* 0x000f28000c1e1900 */
[----:B------:R-:W5:Y:S01]  /*0280*/  LDG.E R28, desc[UR4][R2.64+-0x4] ;  /* 0xfffffc04021c7981 */ /* 0x000f62000c1e1900 */
[----:B0-----:R-:W-:-:S05]  /*0290*/  IMAD.WIDE R14, R18, 0x4, R14 ;  /* 0x00000004120e7825 */ /* 0x001fca00078e020e */
[----:B------:R0:W2:Y:S01]  /*02a0*/  LDG.E R26, desc[UR4][R14.64] ;  /* 0x000000040e1a7981 */ /* 0x0000a2000c1e1900 */
[----:B------:R-:W-:-:S04]  /*02b0*/  IMAD.WIDE R12, R17, 0x4, R14 ;  /* 0x00000004110c7825 */ /* 0x000fc800078e020e */
[C---:B------:R-:W-:Y:S02]  /*02c0*/  IMAD.WIDE R4, R17.reuse, 0x4, R12 ;  /* 0x0000000411047825 */ /* 0x040fe400078e020c */
[----:B------:R-:W3:Y:S02]  /*02d0*/  LDG.E R12, desc[UR4][R12.64] ;  /* 0x000000040c0c7981 */ /* 0x000ee4000c1e1900 */
[C---:B------:R-:W-:Y:S02]  /*02e0*/  IMAD.WIDE R8, R17.reuse, 0x4, R4 ;  /* 0x0000000411087825 */ /* 0x040fe400078e0204 */
[----:B------:R-:W4:Y:S02]  /*02f0*/  LDG.E R4, desc[UR4][R4.64] ;  /* 0x0000000404047981 */ /* 0x000f24000c1e1900 */
[C---:B------:R-:W-:Y:S02]  /*0300*/  IMAD.WIDE R6, R17.reuse, 0x4, R8 ;  /* 0x0000000411067825 */ /* 0x040fe400078e0208 */
[----:B------:R-:W5:Y:S02]  /*0310*/  LDG.E R8, desc[UR4][R8.64] ;  /* 0x0000000408087981 */ /* 0x000f64000c1e1900 */
[----:B------:R-:W-:-:S02]  /*0320*/  IMAD.WIDE R10, R17, 0x4, R6 ;  /* 0x00000004110a7825 */ /* 0x000fc400078e0206 */
[----:B------:R-:W5:Y:S04]  /*0330*/  LDG.E R5, desc[UR4][R2.64] ;  /* 0x0000000402057981 */ /* 0x000f68000c1e1900 */
[----:B------:R-:W5:Y:S01]  /*0340*/  LDG.E R6, desc[UR4][R6.64] ;  /* 0x0000000406067981 */ /* 0x000f62000c1e1900 */
[----:B0-----:R-:W-:-:S03]  /*0350*/  IMAD.WIDE R14, R17, 0x4, R10 ;  /* 0x00000004110e7825 */ /* 0x001fc600078e020a */
[----:B------:R-:W5:Y:S04]  /*0360*/  LDG.E R10, desc[UR4][R10.64] ;  /* 0x000000040a0a7981 */ /* 0x000f68000c1e1900 */
[----:B------:R-:W5:Y:S04]  /*0370*/  LDG.E R13, desc[UR4][R14.64] ;  /* 0x000000040e0d7981 */ /* 0x000f68000c1e1900 */
[----:B------:R-:W5:Y:S04]  /*0380*/  LDG.E R7, desc[UR4][R2.64+0x4] ;  /* 0x0000040402077981 */ /* 0x000f68000c1e1900 */
[----:B------:R-:W5:Y:S01]  /*0390*/  LDG.E R9, desc[UR4][R2.64+0xc] ;  /* 0x00000c0402097981 */ /* 0x000f62000c1e1900 */
[----:B--2---:R-:W-:Y:S01]  /*03a0*/  FFMA R26, R25, R26, R24 ;  /* 0x0000001a191a7223 */ /* 0x004fe20000000018 */
[----:B------:R-:W-:-:S02]  /*03b0*/  IMAD.WIDE R24, R17, 0x4, R14 ;  /* 0x0000000411187825 */ /* 0x000fc400078e020e */
[----:B------:R-:W2:Y:S04]  /*03c0*/  LDG.E R14, desc[UR4][R2.64+0x8] ;  /* 0x00000804020e7981 */ /* 0x000ea8000c1e1900 */
[----:B------:R-:W2:Y:S01]  /*03d0*/  LDG.E R24, desc[UR4][R24.64] ;  /* 0x0000000418187981 */ /* 0x000ea2000c1e1900 */
[----:B---3--:R-:W-:Y:S01]  /*03e0*/  FFMA R12, R23, R12, R26 ;  /* 0x0000000c170c7223 */ /* 0x008fe2000000001a */
[----:B------:R-:W-:-:S03]  /*03f0*/  IADD3 R22, PT, PT, R22, 0x8, RZ ;  /* 0x0000000816167810 */ /* 0x000fc60007ffe0ff */
[----:B----4-:R-:W-:Y:S01]  /*0400*/  FFMA R29, R29, R4, R12 ;  /* 0x000000041d1d7223 */ /* 0x010fe2000000000c */
[----:B------:R-:W-:-:S03]  /*0410*/  ISETP.NE.AND P1, PT, R22, RZ, PT ;  /* 0x000000ff1600720c */ /* 0x000fc60003f25270 */
[----:B-----5:R-:W-:Y:S01]  /*0420*/  FFMA R8, R28, R8, R29 ;  /* 0x000000081c087223 */ /* 0x020fe2000000001d */
[----:B------:R-:W-:-:S03]  /*0430*/  IADD3 R4, P2, PT, R2, 0x20, RZ ;  /* 0x0000002002047810 */ /* 0x000fc60007f5e0ff */
[----:B------:R-:W-:Y:S01]  /*0440*/  FFMA R6, R5, R6, R8 ;  /* 0x0000000605067223 */ /* 0x000fe20000000008 */
[----:B------:R-:W-:Y:S02]  /*0450*/  IADD3.X R5, PT, PT, RZ, R3, RZ, P2, !PT ;  /* 0x00000003ff057210 */ /* 0x000fe400017fe4ff */
[----:B------:R-:W-:Y:S01]  /*0460*/  LEA R18, R17, R18, 0x3 ;  /* 0x0000001211127211 */ /* 0x000fe200078e18ff */
[----:B------:R-:W-:-:S04]  /*0470*/  FFMA R7, R7, R10, R6 ;  /* 0x0000000a07077223 */ /* 0x000fc80000000006 */
[----:B--2---:R-:W-:-:S04]  /*0480*/  FFMA R14, R14, R13, R7 ;  /* 0x0000000d0e0e7223 */ /* 0x004fc80000000007 */
[----:B------:R-:W-:Y:S01]  /*0490*/  FFMA R24, R9, R24, R14 ;  /* 0x0000001809187223 */ /* 0x000fe2000000000e */
[----:B------:R-:W-:Y:S06]  /*04a0*/  @P1 BRA `(.L_x_2) ;  /* 0xfffffffc005c1947 */ /* 0x000fec000383ffff */
.L_x_1:
[----:B------:R-:W-:Y:S05]  /*04b0*/  @!P0 BRA `(.L_x_0) ;  /* 0x0000000000fc8947 */ /* 0x000fea0003800000 */
[----:B------:R-:W-:Y:S02]  /*04c0*/  ISETP.GE.U32.AND P1, PT, R27, 0x4, PT ;  /* 0x000000041b00780c */ /* 0x000fe40003f26070 */
[----:B------:R-:W-:-:S04]  /*04d0*/  LOP3.LUT R14, R19, 0x3, RZ, 0xc0, !PT ;  /* 0x00000003130e7812 */ /* 0x000fc800078ec0ff */
[----:B------:R-:W-:-:S07]  /*04e0*/  ISETP.NE.AND P0, PT, R14, RZ, PT ;  /* 0x000000ff0e00720c */ /* 0x000fce0003f05270 */
[----:B------:R-:W-:Y:S06]  /*04f0*/  @!P1 BRA `(.L_x_3) ;  /* 0x00000000006c9947 */ /* 0x000fec0003800000 */
[----:B------:R-:W0:Y:S01]  /*0500*/  LDC.64 R4, c[0x0][0x388] ;  /* 0x0000e200ff047b82 */ /* 0x000e220000000a00 */
[----:B------:R-:W1:Y:S01]  /*0510*/  LDCU.64 UR6, c[0x0][0x380] ;  /* 0x00007000ff0677ac */ /* 0x000e620008000a00 */
[----:B------:R-:W-:Y:S01]  /*0520*/  IMAD R7, R21, R17, R0 ;  /* 0x0000001115077224 */ /* 0x000fe200078e0200 */
[CC--:B------:R-:W-:Y:S02]  /*0530*/  IADD3 R3, PT, PT, R20.reuse, R21.reuse, RZ ;  /* 0x0000001514037210 */ /* 0x0c0fe40007ffe0ff */
[----:B------:R-:W-:-:S03]  /*0540*/  IADD3 R8, P1, PT, R20, R21, RZ ;  /* 0x0000001514087210 */ /* 0x000fc60007f3e0ff */
[----:B------:R-:W2:Y:S01]  /*0550*/  LDC.64 R12, c[0x0][0x380] ;  /* 0x0000e000ff0c7b82 */ /* 0x000ea20000000a00 */
[----:B0-----:R-:W-:-:S04]  /*0560*/  IMAD.WIDE R4, R7, 0x4, R4 ;  /* 0x0000000407047825 */ /* 0x001fc800078e0204 */
[----:B------:R-:W-:Y:S02]  /*0570*/  IMAD.WIDE R6, R17, 0x4, R4 ;  /* 0x0000000411067825 */ /* 0x000fe400078e0204 */
[----:B------:R-:W3:Y:S02]  /*0580*/  LDG.E R4, desc[UR4][R4.64] ;  /* 0x0000000404047981 */ /* 0x000ee4000c1e1900 */
[----:B--2---:R-:W-:Y:S01]  /*0590*/  IMAD.WIDE.U32 R12, R3, 0x4, R12 ;  /* 0x00000004030c7825 */ /* 0x004fe200078e000c */
[----:B------:R-:W-:Y:S02]  /*05a0*/  IADD3.X R3, PT, PT, RZ, RZ, RZ, P1, !PT ;  /* 0x000000ffff037210 */ /* 0x000fe40000ffe4ff */
[----:B-1----:R-:W-:-:S03]  /*05b0*/  LEA R2, P1, R8, UR6, 0x2 ;  /* 0x0000000608027c11 */ /* 0x002fc6000f8210ff */
[----:B------:R-:W3:Y:S01]  /*05c0*/  LDG.E R13, desc[UR4][R12.64] ;  /* 0x000000040c0d7981 */ /* 0x000ee2000c1e1900 */
[----:B------:R-:W-:Y:S01]  /*05d0*/  LEA.HI.X R3, R8, UR7, R3, 0x2, P1 ;  /* 0x0000000708037c11 */ /* 0x000fe200088f1403 */
[C---:B------:R-:W-:Y:S02]  /*05e0*/  IMAD.WIDE R8, R17.reuse, 0x4, R6 ;  /* 0x0000000411087825 */ /* 0x040fe400078e0206 */
[----:B------:R-:W2:Y:S04]  /*05f0*/  LDG.E R6, desc[UR4][R6.64] ;  /* 0x0000000406067981 */ /* 0x000ea8000c1e1900 */
[----:B------:R-:W2:Y:S01]  /*0600*/  LDG.E R15, desc[UR4][R2.64+0x4] ;  /* 0x00000404020f7981 */ /* 0x000ea2000c1e1900 */
[----:B------:R-:W-:-:S03]  /*0610*/  IMAD.WIDE R10, R17, 0x4, R8 ;  /* 0x00000004110a7825 */ /* 0x000fc600078e0208 */
[----:B------:R-:W4:Y:S04]  /*0620*/  LDG.E R22, desc[UR4][R8.64] ;  /* 0x0000000408167981 */ /* 0x000f28000c1e1900 */
[----:B------:R-:W4:Y:S04]  /*0630*/  LDG.E R18, desc[UR4][R2.64+0x8] ;  /* 0x0000080402127981 */ /* 0x000f28000c1e1900 */
[----:B------:R-:W5:Y:S04]  /*0640*/  LDG.E R26, desc[UR4][R2.64+0xc] ;  /* 0x00000c04021a7981 */ /* 0x000f68000c1e1900 */
[----:B------:R-:W5:Y:S01]  /*0650*/  LDG.E R10, desc[UR4][R10.64] ;  /* 0x000000040a0a7981 */ /* 0x000f62000c1e1900 */
[----:B------:R-:W-:Y:S01]  /*0660*/  IADD3 R21, PT, PT, R21, 0x4, RZ ;  /* 0x0000000415157810 */ /* 0x000fe20007ffe0ff */
[----:B---3--:R-:W-:-:S04]  /*0670*/  FFMA R24, R13, R4, R24 ;  /* 0x000000040d187223 */ /* 0x008fc80000000018 */
[----:B--2---:R-:W-:-:S04]  /*0680*/  FFMA R15, R15, R6, R24 ;  /* 0x000000060f0f7223 */ /* 0x004fc80000000018 */
[----:B----4-:R-:W-:-:S04]  /*0690*/  FFMA R15, R18, R22, R15 ;  /* 0x00000016120f7223 */ /* 0x010fc8000000000f */
[----:B-----5:R-:W-:-:S07]  /*06a0*/  FFMA R24, R26, R10, R15 ;  /* 0x0000000a1a187223 */ /* 0x020fce000000000f */
.L_x_3:
[----:B------:R-:W-:Y:S05]  /*06b0*/  @!P0 BRA `(.L_x_0) ;  /* 0x00000000007c8947 */ /* 0x000fea0003800000 */
[----:B------:R-:W-:Y:S01]  /*06c0*/  ISETP.NE.AND P1, PT, R14, 0x1, PT ;  /* 0x000000010e00780c */ /* 0x000fe20003f25270 */
[----:B------:R-:W0:Y:S01]  /*06d0*/  LDC.64 R10, c[0x0][0x380] ;  /* 0x0000e000ff0a7b82 */ /* 0x000e220000000a00 */
[----:B------:R-:W-:-:S04]  /*06e0*/  LOP3.LUT R19, R19, 0x1, RZ, 0xc0, !PT ;  /* 0x0000000113137812 */ /* 0x000fc800078ec0ff */
[----:B------:R-:W-:-:S03]  /*06f0*/  ISETP.NE.U32.AND P0, PT, R19, 0x1, PT ;  /* 0x000000011300780c */ /* 0x000fc60003f05070 */
[----:B------:R-:W1:Y:S04]  /*0700*/  LDC.64 R8, c[0x0][0x388] ;  /* 0x0000e200ff087b82 */ /* 0x000e680000000a00 */
[CC--:B------:R-:W-:Y:S02]  /*0710*/  @P1 IADD3 R13, PT, PT, R20.reuse, R21.reuse, RZ ;  /* 0x00000015140d1210 */ /* 0x0c0fe40007ffe0ff */
[----:B------:R-:W-:Y:S02]  /*0720*/  @P1 IADD3 R12, P2, PT, R20, R21, RZ ;  /* 0x00000015140c1210 */ /* 0x000fe40007f5e0ff */
[----:B------:R-:W2:Y:S02]  /*0730*/  @P1 LDC.64 R2, c[0x0][0x380] ;  /* 0x0000e000ff021b82 */ /* 0x000ea40000000a00 */
[----:B------:R-:W-:-:S06]  /*0740*/  @P1 IADD3.X R14, PT, PT, RZ, RZ, RZ, P2, !PT ;  /* 0x000000ffff0e1210 */ /* 0x000fcc00017fe4ff */
[----:B------:R-:W3:Y:S01]  /*0750*/  LDC.64 R4, c[0x0][0x380] ;  /* 0x0000e000ff047b82 */ /* 0x000ee20000000a00 */
[----:B0-----:R-:W-:-:S04]  /*0760*/  @P1 IMAD.WIDE.U32 R10, R13, 0x4, R10 ;  /* 0x000000040d0a1825 */ /* 0x001fc800078e000a */
[C---:B------:R-:W-:Y:S01]  /*0770*/  @P1 IMAD R13, R21.reuse, R17, R0 ;  /* 0x00000011150d1224 */ /* 0x040fe200078e0200 */
[----:B------:R-:W-:Y:S01]  /*0780*/  @P1 IADD3 R21, PT, PT, R21, 0x2, RZ ;  /* 0x0000000215151810 */ /* 0x000fe20007ffe0ff */
[----:B------:R-:W4:Y:S01]  /*0790*/  @P1 LDG.E R11, desc[UR4][R10.64] ;  /* 0x000000040a0b1981 */ /* 0x000f22000c1e1900 */
[----:B------:R-:W0:Y:S01]  /*07a0*/  LDC.64 R6, c[0x0][0x388] ;  /* 0x0000e200ff067b82 */ /* 0x000e220000000a00 */
[----:B-1----:R-:W-:Y:S01]  /*07b0*/  @P1 IMAD.WIDE R8, R13, 0x4, R8 ;  /* 0x000000040d081825 */ /* 0x002fe200078e0208 */
[----:B------:R-:W-:Y:S02]  /*07c0*/  @!P0 IADD3 R15, PT, PT, R20, R21, RZ ;  /* 0x00000015140f8210 */ /* 0x000fe40007ffe0ff */
[----:B--2---:R-:W-:Y:S01]  /*07d0*/  @P1 LEA R2, P2, R12, R2, 0x2 ;  /* 0x000000020c021211 */ /* 0x004fe200078410ff */
[----:B------:R-:W-:-:S03]  /*07e0*/  @!P0 IMAD R21, R21, R17, R0 ;  /* 0x0000001115158224 */ /* 0x000fc600078e0200 */
[----:B------:R-:W-:Y:S01]  /*07f0*/  @P1 LEA.HI.X R3, R12, R3, R14, 0x2, P2 ;  /* 0x000000030c031211 */ /* 0x000fe200010f140e */
[----:B------:R-:W-:Y:S01]  /*0800*/  @P1 IMAD.WIDE R12, R17, 0x4, R8 ;  /* 0x00000004110c1825 */ /* 0x000fe200078e0208 */
[----:B------:R-:W4:Y:S03]  /*0810*/  @P1 LDG.E R14, desc[UR4][R8.64] ;  /* 0x00000004080e1981 */ /* 0x000f26000c1e1900 */
[----:B---3--:R-:W-:Y:S01]  /*0820*/  @!P0 IMAD.WIDE.U32 R4, R15, 0x4, R4 ;  /* 0x000000040f048825 */ /* 0x008fe200078e0004 */
[----:B------:R-:W2:Y:S04]  /*0830*/  @P1 LDG.E R2, desc[UR4][R2.64+0x4] ;  /* 0x0000040402021981 */ /* 0x000ea8000c1e1900 */
[----:B------:R-:W2:Y:S01]  /*0840*/  @P1 LDG.E R12, desc[UR4][R12.64] ;  /* 0x000000040c0c1981 */ /* 0x000ea2000c1e1900 */
[----:B0-----:R-:W-:-:S03]  /*0850*/  @!P0 IMAD.WIDE R6, R21, 0x4, R6 ;  /* 0x0000000415068825 */ /* 0x001fc600078e0206 */
[----:B------:R-:W3:Y:S04]  /*0860*/  @!P0 LDG.E R5, desc[UR4][R4.64] ;  /* 0x0000000404058981 */ /* 0x000ee8000c1e1900 */
[----:B------:R-:W3:Y:S01]  /*0870*/  @!P0 LDG.E R6, desc[UR4][R6.64] ;  /* 0x0000000406068981 */ /* 0x000ee2000c1e1900 */
[----:B----4-:R-:W-:-:S04]  /*0880*/  @P1 FFMA R11, R11, R14, R24 ;  /* 0x0000000e0b0b1223 */ /* 0x010fc80000000018 */
[----:B--2---:R-:W-:-:S04]  /*0890*/  @P1 FFMA R24, R2, R12, R11 ;  /* 0x0000000c02181223 */ /* 0x004fc8000000000b */
[----:B---3--:R-:W-:-:S07]  /*08a0*/  @!P0 FFMA R24, R5, R6, R24 ;  /* 0x0000000605188223 */ /* 0x008fce0000000018 */
.L_x_0:
[----:B------:R-:W0:Y:S01]  /*08b0*/  LDC.64 R2, c[0x0][0x390] ;  /* 0x0000e400ff027b82 */ /* 0x000e220000000a00 */
[----:B------:R-:W-:-:S04]  /*08c0*/  IMAD R17, R16, R17, R0 ;  /* 0x0000001110117224 */ /* 0x000fc800078e0200 */
[----:B0-----:R-:W-:-:S05]  /*08d0*/  IMAD.WIDE R2, R17, 0x4, R2 ;  /* 0x0000000411027825 */ /* 0x001fca00078e0202 */
[----:B------:R-:W-:Y:S01]  /*08e0*/  STG.E desc[UR4][R2.64], R24 ;  /* 0x0000001802007986 */ /* 0x000fe2000c101904 */
[----:B------:R-:W-:Y:S05]  /*08f0*/  EXIT ;  /* 0x000000000000794d */ /* 0x000fea0003800000 */
.L_x_4:
[----:B------:R-:W-:-:S00]  /*0900*/  BRA `(.L_x_4) ;  /* 0xfffffffc00fc7947 */ /* 0x000fc0000383ffff */
[----:B------:R-:W-:-:S00]  /*0910*/  NOP ;  /* 0x0000000000007918 */ /* 0x000fc00000000000 */
        /* <DEDUP_REMOVED lines=14> */
.L_x_5:


//--------------------- .nv.shared.reserved.0     --------------------------
	.section	.nv.shared.reserved.0,"aw",@nobits
	.weak		__nv_reservedSMEM_offset_0_alias
	.size		__nv_reservedSMEM_offset_0_alias, 0, 64
	.other		__nv_reservedSMEM_offset_0_alias,@"STO_CUDA_RESERVED_SHARED STV_DEFAULT"
__nv_reservedSMEM_offset_0_alias:
	.zero		0
	.zero		64


//--------------------- .nv.constant0._Z15matrix_multiplyIfEvPT_S1_S1_iii --------------------------
	.section	.nv.constant0._Z15matrix_multiplyIfEvPT_S1_S1_iii,"a",@progbits
	.sectionflags	@""
	.align	4
.nv.constant0._Z15matrix_multiplyIfEvPT_S1_S1_iii:
	.zero		932


//--------------------- SYMBOLS --------------------------

	.type		.nv.reservedSmem.offset0,@object
	.size		.nv.reservedSmem.offset0,0x4
